	.headerflags	@"EF_CUDA_TEXMODE_UNIFIED EF_CUDA_64BIT_ADDRESS EF_CUDA_ACCELERATORS EF_CUDA_SM90 EF_CUDA_VIRTUAL_SM(EF_CUDA_SM90)"
	.elftype	@"ET_EXEC"


//--------------------- .nv.info                  --------------------------
	.section	.nv.info,"",@"SHT_CUDA_INFO"
	.align	4


	//----- nvinfo : EIATTR_REGCOUNT
	.align		4
        /*0000*/ 	.byte	0x04, 0x2f
        /*0002*/ 	.short	(.L_1 - .L_0)
	.align		4
.L_0:
        /*0004*/ 	.word	index@(triton_poi_fused_add_10)
        /*0008*/ 	.word	0x00000010


	//----- nvinfo : EIATTR_MIN_STACK_SIZE
	.align		4
.L_1:
        /*000c*/ 	.byte	0x04, 0x12
        /*000e*/ 	.short	(.L_3 - .L_2)
	.align		4
.L_2:
        /*0010*/ 	.word	index@(triton_poi_fused_add_10)
        /*0014*/ 	.word	0x00000000


	//----- nvinfo : EIATTR_FRAME_SIZE
	.align		4
.L_3:
        /*0018*/ 	.byte	0x04, 0x11
        /*001a*/ 	.short	(.L_5 - .L_4)
	.align		4
.L_4:
        /*001c*/ 	.word	index@(triton_poi_fused_add_10)
        /*0020*/ 	.word	0x00000000


	//----- nvinfo : EIATTR_MIN_STACK_SIZE
	.align		4
.L_5:
        /*0024*/ 	.byte	0x04, 0x12
        /*0026*/ 	.short	(.L_7 - .L_6)
	.align		4
.L_6:
        /*0028*/ 	.word	index@(triton_poi_fused_add_10)
        /*002c*/ 	.word	0x00000000
.L_7:


//--------------------- .nv.info.triton_poi_fused_add_10 --------------------------
	.section	.nv.info.triton_poi_fused_add_10,"",@"SHT_CUDA_INFO"
	.sectionflags	@""
	.align	4


	//----- nvinfo : EIATTR_CUDA_API_VERSION
	.align		4
        /*0000*/ 	.byte	0x04, 0x37
        /*0002*/ 	.short	(.L_9 - .L_8)
.L_8:
        /*0004*/ 	.word	0x0000007c


	//----- nvinfo : EIATTR_KPARAM_INFO
	.align		4
.L_9:
        /*0008*/ 	.byte	0x04, 0x17
        /*000a*/ 	.short	(.L_11 - .L_10)
.L_10:
        /*000c*/ 	.word	0x00000000
        /*0010*/ 	.short	0x0004
        /*0012*/ 	.short	0x0020
        /*0014*/ 	.byte	0x00, 0xf0, 0x11, 0x00


	//----- nvinfo : EIATTR_KPARAM_INFO
	.align		4
.L_11:
        /*0018*/ 	.byte	0x04, 0x17
        /*001a*/ 	.short	(.L_13 - .L_12)
.L_12:
        /*001c*/ 	.word	0x00000000
        /*0020*/ 	.short	0x0003
        /*0022*/ 	.short	0x0018
        /*0024*/ 	.byte	0x00, 0xf4, 0x21, 0x00


	//----- nvinfo : EIATTR_KPARAM_INFO
	.align		4
.L_13:
        /*0028*/ 	.byte	0x04, 0x17
        /*002a*/ 	.short	(.L_15 - .L_14)
.L_14:
        /*002c*/ 	.word	0x00000000
        /*0030*/ 	.short	0x0002
        /*0032*/ 	.short	0x0010
        /*0034*/ 	.byte	0x00, 0xf4, 0x21, 0x00


	//----- nvinfo : EIATTR_KPARAM_INFO
	.align		4
.L_15:
        /*0038*/ 	.byte	0x04, 0x17
        /*003a*/ 	.short	(.L_17 - .L_16)
.L_16:
        /*003c*/ 	.word	0x00000000
        /*0040*/ 	.short	0x0001
        /*0042*/ 	.short	0x0008
        /*0044*/ 	.byte	0x00, 0xf4, 0x21, 0x00


	//----- nvinfo : EIATTR_KPARAM_INFO
	.align		4
.L_17:
        /*0048*/ 	.byte	0x04, 0x17
        /*004a*/ 	.short	(.L_19 - .L_18)
.L_18:
        /*004c*/ 	.word	0x00000000
        /*0050*/ 	.short	0x0000
        /*0052*/ 	.short	0x0000
        /*0054*/ 	.byte	0x00, 0xf4, 0x21, 0x00


	//----- nvinfo : EIATTR_SPARSE_MMA_MASK
	.align		4
.L_19:
        /*0058*/ 	.byte	0x03, 0x50
        /*005a*/ 	.short	0x0000


	//----- nvinfo : EIATTR_MAXREG_COUNT
	.align		4
        /*005c*/ 	.byte	0x03, 0x1b
        /*005e*/ 	.short	0x00ff


	//----- nvinfo : EIATTR_EXIT_INSTR_OFFSETS
	.align		4
        /*0060*/ 	.byte	0x04, 0x1c
        /*0062*/ 	.short	(.L_21 - .L_20)


	//   ....[0]....
.L_20:
        /*0064*/ 	.word	0x000001e0


	//   ....[1]....
        /*0068*/ 	.word	0x00000200


	//----- nvinfo : EIATTR_REQNTID
	.align		4
.L_21:
        /*006c*/ 	.byte	0x04, 0x10
        /*006e*/ 	.short	(.L_23 - .L_22)
.L_22:
        /*0070*/ 	.word	0x00000080
        /*0074*/ 	.word	0x00000001
        /*0078*/ 	.word	0x00000001


	//----- nvinfo : EIATTR_CBANK_PARAM_SIZE
	.align		4
.L_23:
        /*007c*/ 	.byte	0x03, 0x19
        /*007e*/ 	.short	0x0024


	//----- nvinfo : EIATTR_PARAM_CBANK
	.align		4
        /*0080*/ 	.byte	0x04, 0x0a
        /*0082*/ 	.short	(.L_25 - .L_24)
	.align		4
.L_24:
        /*0084*/ 	.word	index@(.nv.constant0.triton_poi_fused_add_10)
        /*0088*/ 	.short	0x0210
        /*008a*/ 	.short	0x0024


	//----- nvinfo : EIATTR_SW_WAR
	.align		4
.L_25:
        /*008c*/ 	.byte	0x04, 0x36
        /*008e*/ 	.short	(.L_27 - .L_26)
.L_26:
        /*0090*/ 	.word	0x00000008
.L_27:


//--------------------- .nv.callgraph             --------------------------
	.section	.nv.callgraph,"",@"SHT_CUDA_CALLGRAPH"
	.align	4
	.sectionentsize	8
	.align		4
        /*0000*/ 	.word	0x00000000
	.align		4
        /*0004*/ 	.word	0xffffffff
	.align		4
        /*0008*/ 	.word	0x00000000
	.align		4
        /*000c*/ 	.word	0xfffffffe
	.align		4
        /*0010*/ 	.word	0x00000000
	.align		4
        /*0014*/ 	.word	0xfffffffd
	.align		4
        /*0018*/ 	.word	0x00000000
	.align		4
        /*001c*/ 	.word	0xfffffffc


//--------------------- .text.triton_poi_fused_add_10 --------------------------
	.section	.text.triton_poi_fused_add_10,"ax",@progbits
	.align	128
        .global         triton_poi_fused_add_10
        .type           triton_poi_fused_add_10,@function
        .size           triton_poi_fused_add_10,(.L_x_1 - triton_poi_fused_add_10)
        .other          triton_poi_fused_add_10,@"STO_CUDA_ENTRY STV_DEFAULT"
triton_poi_fused_add_10:
.text.triton_poi_fused_add_10:
[----:B------:R-:W0:Y:S01]  /*0000*/  LDC R1, c[0x0][0x28] ;  /* 0x00000a00ff017b82 */ /* 0x000e220000000800 */
[----:B------:R-:W1:Y:S07]  /*0010*/  S2R R0, SR_TID.X ;  /* 0x0000000000007919 */ /* 0x000e6e0000002100 */
[----:B------:R-:W2:Y:S01]  /*0020*/  LDC.64 R8, c[0x0][0x228] ;  /* 0x00008a00ff087b82 */ /* 0x000ea20000000a00 */
[----:B------:R-:W-:Y:S01]  /*0030*/  ULDC.64 UR4, c[0x0][0x208] ;  /* 0x0000820000047ab9 */ /* 0x000fe20000000a00 */
[----:B------:R-:W3:Y:S06]  /*0040*/  S2R R11, SR_CTAID.X ;  /* 0x00000000000b7919 */ /* 0x000eec0000002500 */
[----:B------:R-:W4:Y:S08]  /*0050*/  LDC.64 R6, c[0x0][0x218] ;  /* 0x00008600ff067b82 */ /* 0x000f300000000a00 */
[----:B------:R-:W5:Y:S08]  /*0060*/  LDC.64 R4, c[0x0][0x220] ;  /* 0x00008800ff047b82 */ /* 0x000f700000000a00 */
[----:B------:R-:W2:Y:S01]  /*0070*/  LDC.64 R2, c[0x0][0x210] ;  /* 0x00008400ff027b82 */ /* 0x000ea20000000a00 */
[----:B-1----:R-:W-:-:S02]  /*0080*/  LOP3.LUT R0, R0, 0x7f, RZ, 0xc0, !PT ;  /* 0x0000007f00007812 */ /* 0x002fc400078ec0ff */
[----:B---3--:R-:W-:-:S03]  /*0090*/  SHF.R.S32.HI R10, RZ, 0x18, R11 ;  /* 0x00000018ff0a7819 */ /* 0x008fc6000001140b */
[----:B------:R-:W-:Y:S01]  /*00a0*/  IMAD R11, R11, 0x80, R0 ;  /* 0x000000800b0b7824 */ /* 0x000fe200078e0200 */
[----:B------:R-:W-:-:S03]  /*00b0*/  SGXT R0, R10, 0x1 ;  /* 0x000000010a00781a */ /* 0x000fc60000000200 */
[C---:B----4-:R-:W-:Y:S01]  /*00c0*/  IMAD.WIDE R6, R11.reuse, 0x4, R6 ;  /* 0x000000040b067825 */ /* 0x050fe200078e0206 */
[C---:B------:R-:W-:Y:S02]  /*00d0*/  ISETP.GE.AND P0, PT, R11.reuse, 0x100, PT ;  /* 0x000001000b00780c */ /* 0x040fe40003f06270 */
[----:B------:R-:W-:Y:S01]  /*00e0*/  LEA.HI R0, R0, R11, RZ, 0x2 ;  /* 0x0000000b00007211 */ /* 0x000fe200078f10ff */
[----:B-----5:R-:W-:-:S03]  /*00f0*/  IMAD.WIDE R4, R11, 0x4, R4 ;  /* 0x000000040b047825 */ /* 0x020fc600078e0204 */
[----:B------:R-:W-:Y:S01]  /*0100*/  LOP3.LUT R0, R0, 0xfffffffc, RZ, 0xc0, !PT ;  /* 0xfffffffc00007812 */ /* 0x000fe200078ec0ff */
[----:B0-2---:R-:W-:-:S04]  /*0110*/  IMAD.WIDE R2, R11, 0x4, R2 ;  /* 0x000000040b027825 */ /* 0x005fc800078e0202 */
[----:B------:R-:W-:Y:S01]  /*0120*/  IMAD.IADD R13, R11, 0x1, -R0 ;  /* 0x000000010b0d7824 */ /* 0x000fe200078e0a00 */
[----:B------:R-:W-:Y:S02]  /*0130*/  MOV R0, RZ ;  /* 0x000000ff00007202 */ /* 0x000fe40000000f00 */
[----:B------:R-:W-:Y:S01]  /*0140*/  CS2R R10, SRZ ;  /* 0x00000000000a7805 */ /* 0x000fe2000001ff00 */
[----:B------:R-:W-:Y:S01]  /*0150*/  IMAD.WIDE R8, R13, 0x4, R8 ;  /* 0x000000040d087825 */ /* 0x000fe200078e0208 */
[----:B------:R-:W-:Y:S02]  /*0160*/  HFMA2.MMA R13, -RZ, RZ, 0, 0 ;  /* 0x00000000ff0d7435 */ /* 0x000fe400000001ff */
[----:B------:R-:W2:Y:S04]  /*0170*/  @!P0 LDG.E R0, desc[UR4][R6.64] ;  /* 0x0000000406008981 */ /* 0x000ea8000c1e1900 */
[----:B------:R-:W2:Y:S04]  /*0180*/  @!P0 LDG.E R11, desc[UR4][R4.64] ;  /* 0x00000004040b8981 */ /* 0x000ea8000c1e1900 */
[----:B------:R-:W3:Y:S04]  /*0190*/  @!P0 LDG.E.EL R13, desc[UR4][R8.64] ;  /* 0x00000004080d8981 */ /* 0x000ee8000c2e1900 */
[----:B------:R-:W3:Y:S01]  /*01a0*/  @!P0 LDG.E R10, desc[UR4][R2.64] ;  /* 0x00000004020a8981 */ /* 0x000ee2000c1e1900 */
[----:B--2---:R-:W-:Y:S01]  /*01b0*/  FADD R0, R11, R0 ;  /* 0x000000000b007221 */ /* 0x004fe20000000000 */
[----:B---3--:R-:W-:-:S04]  /*01c0*/  FADD R13, R13, R10 ;  /* 0x0000000a0d0d7221 */ /* 0x008fc80000000000 */
[----:B------:R-:W-:Y:S01]  /*01d0*/  FADD R13, R0, R13 ;  /* 0x0000000d000d7221 */ /* 0x000fe20000000000 */
[----:B------:R-:W-:Y:S06]  /*01e0*/  @P0 EXIT ;  /* 0x000000000000094d */ /* 0x000fec0003800000 */
[----:B------:R-:W-:Y:S01]  /*01f0*/  STG.E desc[UR4][R2.64], R13 ;  /* 0x0000000d02007986 */ /* 0x000fe2000c101904 */
[----:B------:R-:W-:Y:S05]  /*0200*/  EXIT ;  /* 0x000000000000794d */ /* 0x000fea0003800000 */
.L_x_0:
[----:B------:R-:W-:-:S00]  /*0210*/  BRA `(.L_x_0) ;  /* 0xfffffffc00fc7947 */ /* 0x000fc0000383ffff */
[----:B------:R-:W-:-:S00]  /*0220*/  NOP ;  /* 0x0000000000007918 */ /* 0x000fc00000000000 */
        /* <DEDUP_REMOVED lines=13> */
.L_x_1:


//--------------------- .nv.constant0.triton_poi_fused_add_10 --------------------------
	.section	.nv.constant0.triton_poi_fused_add_10,"a",@progbits
	.sectionflags	@""
	.align	4
.nv.constant0.triton_poi_fused_add_10:
	.zero		564
